	.headerflags	@"EF_CUDA_TEXMODE_UNIFIED EF_CUDA_64BIT_ADDRESS EF_CUDA_ACCELERATORS EF_CUDA_SM90 EF_CUDA_VIRTUAL_SM(EF_CUDA_SM90)"
	.elftype	@"ET_EXEC"


//--------------------- .nv.info                  --------------------------
	.section	.nv.info,"",@"SHT_CUDA_INFO"
	.align	4


	//----- nvinfo : EIATTR_REGCOUNT
	.align		4
        /*0000*/ 	.byte	0x04, 0x2f
        /*0002*/ 	.short	(.L_1 - .L_0)
	.align		4
.L_0:
        /*0004*/ 	.word	index@(triton_poi_fused__to_copy_add_arange_clamp_mul_sub_48)
        /*0008*/ 	.word	0x0000000a


	//----- nvinfo : EIATTR_MIN_STACK_SIZE
	.align		4
.L_1:
        /*000c*/ 	.byte	0x04, 0x12
        /*000e*/ 	.short	(.L_3 - .L_2)
	.align		4
.L_2:
        /*0010*/ 	.word	index@(triton_poi_fused__to_copy_add_arange_clamp_mul_sub_48)
        /*0014*/ 	.word	0x00000000


	//----- nvinfo : EIATTR_FRAME_SIZE
	.align		4
.L_3:
        /*0018*/ 	.byte	0x04, 0x11
        /*001a*/ 	.short	(.L_5 - .L_4)
	.align		4
.L_4:
        /*001c*/ 	.word	index@(triton_poi_fused__to_copy_add_arange_clamp_mul_sub_48)
        /*0020*/ 	.word	0x00000000


	//----- nvinfo : EIATTR_MIN_STACK_SIZE
	.align		4
.L_5:
        /*0024*/ 	.byte	0x04, 0x12
        /*0026*/ 	.short	(.L_7 - .L_6)
	.align		4
.L_6:
        /*0028*/ 	.word	index@(triton_poi_fused__to_copy_add_arange_clamp_mul_sub_48)
        /*002c*/ 	.word	0x00000000
.L_7:


//--------------------- .nv.info.triton_poi_fused__to_copy_add_arange_clamp_mul_sub_48 --------------------------
	.section	.nv.info.triton_poi_fused__to_copy_add_arange_clamp_mul_sub_48,"",@"SHT_CUDA_INFO"
	.sectionflags	@""
	.align	4


	//----- nvinfo : EIATTR_CUDA_API_VERSION
	.align		4
        /*0000*/ 	.byte	0x04, 0x37
        /*0002*/ 	.short	(.L_9 - .L_8)
.L_8:
        /*0004*/ 	.word	0x0000007c


	//----- nvinfo : EIATTR_KPARAM_INFO
	.align		4
.L_9:
        /*0008*/ 	.byte	0x04, 0x17
        /*000a*/ 	.short	(.L_11 - .L_10)
.L_10:
        /*000c*/ 	.word	0x00000000
        /*0010*/ 	.short	0x0001
        /*0012*/ 	.short	0x0008
        /*0014*/ 	.byte	0x00, 0xf0, 0x11, 0x00


	//----- nvinfo : EIATTR_KPARAM_INFO
	.align		4
.L_11:
        /*0018*/ 	.byte	0x04, 0x17
        /*001a*/ 	.short	(.L_13 - .L_12)
.L_12:
        /*001c*/ 	.word	0x00000000
        /*0020*/ 	.short	0x0000
        /*0022*/ 	.short	0x0000
        /*0024*/ 	.byte	0x00, 0xf4, 0x21, 0x00


	//----- nvinfo : EIATTR_SPARSE_MMA_MASK
	.align		4
.L_13:
        /*0028*/ 	.byte	0x03, 0x50
        /*002a*/ 	.short	0x0000


	//----- nvinfo : EIATTR_MAXREG_COUNT
	.align		4
        /*002c*/ 	.byte	0x03, 0x1b
        /*002e*/ 	.short	0x00ff


	//----- nvinfo : EIATTR_EXIT_INSTR_OFFSETS
	.align		4
        /*0030*/ 	.byte	0x04, 0x1c
        /*0032*/ 	.short	(.L_15 - .L_14)


	//   ....[0]....
.L_14:
        /*0034*/ 	.word	0x000000f0


	//   ....[1]....
        /*0038*/ 	.word	0x00000120


	//----- nvinfo : EIATTR_REQNTID
	.align		4
.L_15:
        /*003c*/ 	.byte	0x04, 0x10
        /*003e*/ 	.short	(.L_17 - .L_16)
.L_16:
        /*0040*/ 	.word	0x00000080
        /*0044*/ 	.word	0x00000001
        /*0048*/ 	.word	0x00000001


	//----- nvinfo : EIATTR_CBANK_PARAM_SIZE
	.align		4
.L_17:
        /*004c*/ 	.byte	0x03, 0x19
        /*004e*/ 	.short	0x000c


	//----- nvinfo : EIATTR_PARAM_CBANK
	.align		4
        /*0050*/ 	.byte	0x04, 0x0a
        /*0052*/ 	.short	(.L_19 - .L_18)
	.align		4
.L_18:
        /*0054*/ 	.word	index@(.nv.constant0.triton_poi_fused__to_copy_add_arange_clamp_mul_sub_48)
        /*0058*/ 	.short	0x0210
        /*005a*/ 	.short	0x000c


	//----- nvinfo : EIATTR_SW_WAR
	.align		4
.L_19:
        /*005c*/ 	.byte	0x04, 0x36
        /*005e*/ 	.short	(.L_21 - .L_20)
.L_20:
        /*0060*/ 	.word	0x00000008
.L_21:


//--------------------- .nv.callgraph             --------------------------
	.section	.nv.callgraph,"",@"SHT_CUDA_CALLGRAPH"
	.align	4
	.sectionentsize	8
	.align		4
        /*0000*/ 	.word	0x00000000
	.align		4
        /*0004*/ 	.word	0xffffffff
	.align		4
        /*0008*/ 	.word	0x00000000
	.align		4
        /*000c*/ 	.word	0xfffffffe
	.align		4
        /*0010*/ 	.word	0x00000000
	.align		4
        /*0014*/ 	.word	0xfffffffd
	.align		4
        /*0018*/ 	.word	0x00000000
	.align		4
        /*001c*/ 	.word	0xfffffffc


//--------------------- .text.triton_poi_fused__to_copy_add_arange_clamp_mul_sub_48 --------------------------
	.section	.text.triton_poi_fused__to_copy_add_arange_clamp_mul_sub_48,"ax",@progbits
	.align	128
        .global         triton_poi_fused__to_copy_add_arange_clamp_mul_sub_48
        .type           triton_poi_fused__to_copy_add_arange_clamp_mul_sub_48,@function
        .size           triton_poi_fused__to_copy_add_arange_clamp_mul_sub_48,(.L_x_1 - triton_poi_fused__to_copy_add_arange_clamp_mul_sub_48)
        .other          triton_poi_fused__to_copy_add_arange_clamp_mul_sub_48,@"STO_CUDA_ENTRY STV_DEFAULT"
triton_poi_fused__to_copy_add_arange_clamp_mul_sub_48:
.text.triton_poi_fused__to_copy_add_arange_clamp_mul_sub_48:
[----:B------:R-:W0:Y:S02]  /*0000*/  LDC R1, c[0x0][0x28] ;  /* 0x00000a00ff017b82 */ /* 0x000e240000000800 */
[----:B------:R-:W1:Y:S01]  /*0010*/  S2R R0, SR_TID.X ;  /* 0x0000000000007919 */ /* 0x000e620000002100 */
[----:B------:R-:W-:Y:S01]  /*0020*/  IMAD.MOV.U32 R7, RZ, RZ, 0x3dd79436 ;  /* 0x3dd79436ff077424 */ /* 0x000fe200078e00ff */
[----:B------:R-:W2:Y:S01]  /*0030*/  LDC.64 R2, c[0x0][0x210] ;  /* 0x00008400ff027b82 */ /* 0x000ea20000000a00 */
[----:B------:R-:W3:Y:S01]  /*0040*/  S2R R5, SR_CTAID.X ;  /* 0x0000000000057919 */ /* 0x000ee20000002500 */
[----:B-1----:R-:W-:-:S05]  /*0050*/  LOP3.LUT R0, R0, 0x7f, RZ, 0xc0, !PT ;  /* 0x0000007f00007812 */ /* 0x002fca00078ec0ff */
[----:B---3--:R-:W-:-:S04]  /*0060*/  IMAD R5, R5, 0x80, R0 ;  /* 0x0000008005057824 */ /* 0x008fc800078e0200 */
[C---:B--2---:R-:W-:Y:S01]  /*0070*/  IMAD.WIDE R2, R5.reuse, 0x8, R2 ;  /* 0x0000000805027825 */ /* 0x044fe200078e0202 */
[----:B------:R-:W-:Y:S02]  /*0080*/  I2FP.F32.S32 R0, R5 ;  /* 0x0000000500007245 */ /* 0x000fe40000201400 */
[----:B------:R-:W-:-:S03]  /*0090*/  ISETP.GE.AND P0, PT, R5, 0x130, PT ;  /* 0x000001300500780c */ /* 0x000fc60003f06270 */
[----:B------:R-:W-:-:S04]  /*00a0*/  FADD R0, R0, 0.5 ;  /* 0x3f00000000007421 */ /* 0x000fc80000000000 */
[----:B------:R-:W-:-:S05]  /*00b0*/  FFMA R0, R0, R7, -0.5 ;  /* 0xbf00000000007423 */ /* 0x000fca0000000007 */
[----:B------:R-:W-:-:S04]  /*00c0*/  FMNMX R0, RZ, R0, !PT ;  /* 0x00000000ff007209 */ /* 0x000fc80007800000 */
[----:B------:R-:W1:Y:S02]  /*00d0*/  F2I.TRUNC.NTZ R4, R0 ;  /* 0x0000000000047305 */ /* 0x000e64000020f100 */
[----:B-1----:R-:W-:Y:S01]  /*00e0*/  SHF.R.S32.HI R5, RZ, 0x1f, R4 ;  /* 0x0000001fff057819 */ /* 0x002fe20000011404 */
[----:B------:R-:W-:Y:S06]  /*00f0*/  @P0 EXIT ;  /* 0x000000000000094d */ /* 0x000fec0003800000 */
[----:B------:R-:W-:Y:S02]  /*0100*/  ULDC.64 UR4, c[0x0][0x208] ;  /* 0x0000820000047ab9 */ /* 0x000fe40000000a00 */
[----:B------:R-:W-:Y:S01]  /*0110*/  STG.E.64 desc[UR4][R2.64], R4 ;  /* 0x0000000402007986 */ /* 0x000fe2000c101b04 */
[----:B------:R-:W-:Y:S05]  /*0120*/  EXIT ;  /* 0x000000000000794d */ /* 0x000fea0003800000 */
.L_x_0:
[----:B------:R-:W-:-:S00]  /*0130*/  BRA `(.L_x_0) ;  /* 0xfffffffc00fc7947 */ /* 0x000fc0000383ffff */
[----:B------:R-:W-:-:S00]  /*0140*/  NOP ;  /* 0x0000000000007918 */ /* 0x000fc00000000000 */
        /* <DEDUP_REMOVED lines=11> */
.L_x_1:


//--------------------- .nv.constant0.triton_poi_fused__to_copy_add_arange_clamp_mul_sub_48 --------------------------
	.section	.nv.constant0.triton_poi_fused__to_copy_add_arange_clamp_mul_sub_48,"a",@progbits
	.sectionflags	@""
	.align	4
.nv.constant0.triton_poi_fused__to_copy_add_arange_clamp_mul_sub_48:
	.zero		540
